//
// Generated by NVIDIA NVVM Compiler
//
// Compiler Build ID: CL-36424714
// Cuda compilation tools, release 13.0, V13.0.88
// Based on NVVM 20.0.0
//

.version 9.0
.target sm_100
.address_size 64

	// .globl	_Z19game_of_life_kernelPKbPbi
// _ZZ19game_of_life_kernelPKbPbiE4tile has been demoted

.visible .entry _Z19game_of_life_kernelPKbPbi(
	.param .u64 .ptr .align 1 _Z19game_of_life_kernelPKbPbi_param_0,
	.param .u64 .ptr .align 1 _Z19game_of_life_kernelPKbPbi_param_1,
	.param .u32 _Z19game_of_life_kernelPKbPbi_param_2
)
{
	.reg .pred 	%p<48>;
	.reg .b16 	%rs<49>;
	.reg .b32 	%r<63>;
	.reg .b64 	%rd<28>;
	// demoted variable
	.shared .align 1 .b8 _ZZ19game_of_life_kernelPKbPbiE4tile[1156];
	ld.param.u64 	%rd5, [_Z19game_of_life_kernelPKbPbi_param_0];
	ld.param.u64 	%rd4, [_Z19game_of_life_kernelPKbPbi_param_1];
	ld.param.u32 	%r12, [_Z19game_of_life_kernelPKbPbi_param_2];
	cvta.to.global.u64 	%rd1, %rd5;
	mov.u32 	%r13, %ctaid.x;
	shl.b32 	%r14, %r13, 5;
	mov.u32 	%r1, %tid.x;
	add.s32 	%r2, %r14, %r1;
	mov.u32 	%r15, %ctaid.y;
	shl.b32 	%r16, %r15, 5;
	mov.u32 	%r3, %tid.y;
	add.s32 	%r17, %r16, %r3;
	max.s32 	%r18, %r2, %r17;
	setp.lt.s32 	%p1, %r18, %r12;
	setp.ge.s32 	%p4, %r18, %r12;
	mov.b16 	%rs40, 0;
	@%p4 bra 	$L__BB0_2;
	mad.lo.s32 	%r19, %r12, %r17, %r2;
	cvt.s64.s32 	%rd6, %r19;
	add.s64 	%rd7, %rd1, %rd6;
	ld.global.nc.u8 	%rs20, [%rd7];
	cvt.u16.u8 	%rs40, %rs20;
$L__BB0_2:
	mov.u32 	%r20, _ZZ19game_of_life_kernelPKbPbiE4tile;
	mad.lo.s32 	%r5, %r3, 34, %r20;
	add.s32 	%r6, %r5, 34;
	add.s32 	%r7, %r6, %r1;
	st.shared.u8 	[%r7+1], %rs40;
	setp.ne.s32 	%p5, %r3, 0;
	@%p5 bra 	$L__BB0_6;
	setp.ge.s32 	%p10, %r2, %r12;
	setp.eq.s32 	%p11, %r17, 0;
	mov.b16 	%rs41, 0;
	or.pred  	%p12, %p11, %p10;
	@%p12 bra 	$L__BB0_5;
	add.s32 	%r25, %r17, -1;
	mad.lo.s32 	%r26, %r12, %r25, %r2;
	cvt.s64.s32 	%rd10, %r26;
	add.s64 	%rd11, %rd1, %rd10;
	ld.global.nc.u8 	%rs24, [%rd11];
	cvt.u16.u8 	%rs41, %rs24;
$L__BB0_5:
	add.s32 	%r28, %r20, %r1;
	st.shared.u8 	[%r28+1], %rs41;
	mov.pred 	%p46, 0;
	bra.uni 	$L__BB0_10;
$L__BB0_6:
	setp.ne.s32 	%p7, %r3, 31;
	mov.pred 	%p46, 0;
	@%p7 bra 	$L__BB0_10;
	add.s32 	%r8, %r17, 1;
	mov.b16 	%rs42, 0;
	max.s32 	%r21, %r8, %r2;
	setp.ge.s32 	%p8, %r21, %r12;
	@%p8 bra 	$L__BB0_9;
	mad.lo.s32 	%r22, %r12, %r8, %r2;
	cvt.s64.s32 	%rd8, %r22;
	add.s64 	%rd9, %rd1, %rd8;
	ld.global.nc.u8 	%rs22, [%rd9];
	cvt.u16.u8 	%rs42, %rs22;
$L__BB0_9:
	add.s32 	%r24, %r20, %r1;
	st.shared.u8 	[%r24+1123], %rs42;
	mov.pred 	%p46, -1;
$L__BB0_10:
	setp.ne.s32 	%p14, %r1, 0;
	@%p14 bra 	$L__BB0_14;
	setp.ge.s32 	%p19, %r17, %r12;
	setp.lt.s32 	%p20, %r2, 1;
	mov.b16 	%rs43, 0;
	or.pred  	%p21, %p20, %p19;
	@%p21 bra 	$L__BB0_13;
	mad.lo.s32 	%r32, %r12, %r17, %r2;
	add.s32 	%r33, %r32, -1;
	cvt.u64.u32 	%rd16, %r33;
	add.s64 	%rd17, %rd1, %rd16;
	ld.global.nc.u8 	%rs28, [%rd17];
	cvt.u16.u8 	%rs43, %rs28;
$L__BB0_13:
	st.shared.u8 	[%r6], %rs43;
	mov.pred 	%p47, 0;
	bra.uni 	$L__BB0_18;
$L__BB0_14:
	setp.ne.s32 	%p16, %r1, 31;
	mov.pred 	%p47, 0;
	@%p16 bra 	$L__BB0_18;
	add.s32 	%r29, %r2, 1;
	max.s32 	%r30, %r29, %r17;
	setp.ge.s32 	%p17, %r30, %r12;
	mov.b16 	%rs44, 0;
	@%p17 bra 	$L__BB0_17;
	mul.lo.s32 	%r31, %r12, %r17;
	cvt.s64.s32 	%rd12, %r31;
	cvt.s64.s32 	%rd13, %r2;
	add.s64 	%rd14, %rd12, %rd13;
	add.s64 	%rd15, %rd1, %rd14;
	ld.global.nc.u8 	%rs26, [%rd15+1];
	cvt.u16.u8 	%rs44, %rs26;
$L__BB0_17:
	st.shared.u8 	[%r5+67], %rs44;
	mov.pred 	%p47, -1;
$L__BB0_18:
	or.b32  	%r34, %r1, %r3;
	setp.ne.s32 	%p23, %r34, 0;
	add.s32 	%r35, %r17, -1;
	mul.lo.s32 	%r36, %r12, %r35;
	cvt.s64.s32 	%rd18, %r36;
	cvt.s64.s32 	%rd2, %r2;
	add.s64 	%rd19, %rd2, %rd18;
	add.s64 	%rd3, %rd1, %rd19;
	@%p23 bra 	$L__BB0_22;
	setp.lt.s32 	%p24, %r2, 1;
	setp.eq.s32 	%p25, %r17, 0;
	mov.b16 	%rs45, 0;
	or.pred  	%p26, %p24, %p25;
	@%p26 bra 	$L__BB0_21;
	ld.global.nc.u8 	%rs30, [%rd3+-1];
	cvt.u16.u8 	%rs45, %rs30;
$L__BB0_21:
	st.shared.u8 	[_ZZ19game_of_life_kernelPKbPbiE4tile], %rs45;
$L__BB0_22:
	setp.ne.s32 	%p27, %r3, 0;
	not.pred 	%p28, %p47;
	or.pred  	%p29, %p27, %p28;
	@%p29 bra 	$L__BB0_26;
	add.s32 	%r37, %r2, 1;
	setp.ge.s32 	%p30, %r37, %r12;
	setp.eq.s32 	%p31, %r17, 0;
	mov.b16 	%rs46, 0;
	or.pred  	%p32, %p30, %p31;
	@%p32 bra 	$L__BB0_25;
	ld.global.nc.u8 	%rs32, [%rd3+1];
	cvt.u16.u8 	%rs46, %rs32;
$L__BB0_25:
	st.shared.u8 	[_ZZ19game_of_life_kernelPKbPbiE4tile+33], %rs46;
$L__BB0_26:
	setp.ne.s32 	%p33, %r1, 0;
	not.pred 	%p34, %p46;
	or.pred  	%p35, %p33, %p34;
	@%p35 bra 	$L__BB0_30;
	add.s32 	%r9, %r17, 1;
	setp.lt.s32 	%p36, %r2, 1;
	setp.ge.s32 	%p37, %r9, %r12;
	mov.b16 	%rs47, 0;
	or.pred  	%p38, %p36, %p37;
	@%p38 bra 	$L__BB0_29;
	mad.lo.s32 	%r38, %r12, %r9, %r2;
	add.s32 	%r39, %r38, -1;
	cvt.u64.u32 	%rd20, %r39;
	add.s64 	%rd21, %rd1, %rd20;
	ld.global.nc.u8 	%rs34, [%rd21];
	cvt.u16.u8 	%rs47, %rs34;
$L__BB0_29:
	st.shared.u8 	[_ZZ19game_of_life_kernelPKbPbiE4tile+1122], %rs47;
$L__BB0_30:
	and.pred  	%p39, %p46, %p47;
	not.pred 	%p40, %p39;
	@%p40 bra 	$L__BB0_34;
	add.s32 	%r40, %r2, 1;
	add.s32 	%r10, %r17, 1;
	max.s32 	%r41, %r40, %r10;
	setp.ge.s32 	%p41, %r41, %r12;
	mov.b16 	%rs48, 0;
	@%p41 bra 	$L__BB0_33;
	mul.lo.s32 	%r42, %r12, %r10;
	cvt.s64.s32 	%rd22, %r42;
	add.s64 	%rd23, %rd22, %rd2;
	add.s64 	%rd24, %rd1, %rd23;
	ld.global.nc.u8 	%rs36, [%rd24+1];
	cvt.u16.u8 	%rs48, %rs36;
$L__BB0_33:
	st.shared.u8 	[_ZZ19game_of_life_kernelPKbPbiE4tile+1155], %rs48;
$L__BB0_34:
	bar.sync 	0;
	not.pred 	%p42, %p1;
	@%p42 bra 	$L__BB0_36;
	ld.shared.s8 	%r43, [%r7+-34];
	ld.shared.s8 	%r44, [%r7+-33];
	add.s32 	%r45, %r44, %r43;
	ld.shared.s8 	%r46, [%r7+-32];
	add.s32 	%r47, %r45, %r46;
	ld.shared.s8 	%r48, [%r7];
	add.s32 	%r49, %r47, %r48;
	ld.shared.s8 	%r50, [%r7+2];
	add.s32 	%r51, %r49, %r50;
	ld.shared.s8 	%r52, [%r7+34];
	add.s32 	%r53, %r51, %r52;
	ld.shared.s8 	%r54, [%r7+35];
	add.s32 	%r55, %r53, %r54;
	ld.shared.s8 	%r56, [%r7+36];
	add.s32 	%r57, %r55, %r56;
	ld.shared.u8 	%rs37, [%r7+1];
	setp.eq.s16 	%p43, %rs37, 0;
	and.b32  	%r58, %r57, -2;
	setp.eq.s32 	%p44, %r58, 2;
	setp.eq.s32 	%p45, %r57, 3;
	selp.u32 	%r59, -1, 0, %p45;
	selp.u32 	%r60, -1, 0, %p44;
	selp.b32 	%r61, %r59, %r60, %p43;
	cvt.u16.u32 	%rs38, %r61;
	and.b16  	%rs39, %rs38, 1;
	mad.lo.s32 	%r62, %r12, %r17, %r2;
	cvt.s64.s32 	%rd25, %r62;
	cvta.to.global.u64 	%rd26, %rd4;
	add.s64 	%rd27, %rd26, %rd25;
	st.global.u8 	[%rd27], %rs39;
$L__BB0_36:
	ret;

}


// ===== COMPILED SASS (sm_100) =====

	.target	sm_100

	.elftype	@"ET_EXEC"


//--------------------- .note.nv.tkinfo           --------------------------
	.section	.note.nv.tkinfo,"",@"SHT_NOTE"
	.sectionflags	@"SHF_NOTE_NV_TKINFO"
	.tkinfo
        /*0018*/ 	.word	0x00000002
        /*0030*/ 	.string	""
        /*0030*/ 	.string	"ptxas"
        /*0030*/ 	.string	"Cuda compilation tools, release 13.0, V13.0.88"
        /*0030*/ 	.string	"Build cuda_13.0.r13.0/compiler.36424714_0"
        /*0030*/ 	.string	"-arch sm_100 -m 64 "



//--------------------- .note.nv.cuinfo           --------------------------
	.section	.note.nv.cuinfo,"",@"SHT_NOTE"
	.sectionflags	@"SHF_NOTE_NV_CUINFO"
        /*0018*/ 	.short	0x0002
        /*001a*/ 	.short	0x0064
        /*001c*/ 	.short	0x0082
	.zero		2


//--------------------- .nv.info                  --------------------------
	.section	.nv.info,"",@"SHT_CUDA_INFO"
	.align	4


	//----- nvinfo : EIATTR_REGCOUNT
	.align		4
        /*0000*/ 	.byte	0x04, 0x2f
        /*0002*/ 	.short	(.L_1 - .L_0)
	.align		4
.L_0:
        /*0004*/ 	.word	index@(_Z19game_of_life_kernelPKbPbi)
        /*0008*/ 	.word	0x0000000f


	//----- nvinfo : EIATTR_FRAME_SIZE
	.align		4
.L_1:
        /*000c*/ 	.byte	0x04, 0x11
        /*000e*/ 	.short	(.L_3 - .L_2)
	.align		4
.L_2:
        /*0010*/ 	.word	index@(_Z19game_of_life_kernelPKbPbi)
        /*0014*/ 	.word	0x00000000


	//----- nvinfo : EIATTR_MIN_STACK_SIZE
	.align		4
.L_3:
        /*0018*/ 	.byte	0x04, 0x12
        /*001a*/ 	.short	(.L_5 - .L_4)
	.align		4
.L_4:
        /*001c*/ 	.word	index@(_Z19game_of_life_kernelPKbPbi)
        /*0020*/ 	.word	0x00000000
.L_5:


//--------------------- .nv.compat                --------------------------
	.section	.nv.compat,"",@"SHT_CUDA_COMPAT_INFO"
	.align	4
        /*0000*/ 	.byte	0x02, 0x09, 0x00, 0x00, 0x02, 0x02, 0x01, 0x00, 0x02, 0x05, 0x05, 0x00, 0x03, 0x07, 0x01, 0x01
        /*0010*/ 	.byte	0x02, 0x03, 0x00, 0x00, 0x02, 0x06, 0x01, 0x00, 0x04, 0x0b, 0x08, 0x00, 0x09, 0x00, 0x00, 0x00
        /*0020*/ 	.byte	0x00, 0x00, 0x00, 0x00


//--------------------- .nv.info._Z19game_of_life_kernelPKbPbi --------------------------
	.section	.nv.info._Z19game_of_life_kernelPKbPbi,"",@"SHT_CUDA_INFO"
	.sectionflags	@""
	.align	4


	//----- nvinfo : EIATTR_CUDA_API_VERSION
	.align		4
        /*0000*/ 	.byte	0x04, 0x37
        /*0002*/ 	.short	(.L_7 - .L_6)
.L_6:
        /*0004*/ 	.word	0x00000082


	//----- nvinfo : EIATTR_KPARAM_INFO
	.align		4
.L_7:
        /*0008*/ 	.byte	0x04, 0x17
        /*000a*/ 	.short	(.L_9 - .L_8)
.L_8:
        /*000c*/ 	.word	0x00000000
        /*0010*/ 	.short	0x0002
        /*0012*/ 	.short	0x0010
        /*0014*/ 	.byte	0x00, 0xf0, 0x11, 0x00


	//----- nvinfo : EIATTR_KPARAM_INFO
	.align		4
.L_9:
        /*0018*/ 	.byte	0x04, 0x17
        /*001a*/ 	.short	(.L_11 - .L_10)
.L_10:
        /*001c*/ 	.word	0x00000000
        /*0020*/ 	.short	0x0001
        /*0022*/ 	.short	0x0008
        /*0024*/ 	.byte	0x00, 0xf5, 0x21, 0x00


	//----- nvinfo : EIATTR_KPARAM_INFO
	.align		4
.L_11:
        /*0028*/ 	.byte	0x04, 0x17
        /*002a*/ 	.short	(.L_13 - .L_12)
.L_12:
        /*002c*/ 	.word	0x00000000
        /*0030*/ 	.short	0x0000
        /*0032*/ 	.short	0x0000
        /*0034*/ 	.byte	0x00, 0xf5, 0x21, 0x00


	//----- nvinfo : EIATTR_SPARSE_MMA_MASK
	.align		4
.L_13:
        /*0038*/ 	.byte	0x03, 0x50
        /*003a*/ 	.short	0x0000


	//----- nvinfo : EIATTR_MAXREG_COUNT
	.align		4
        /*003c*/ 	.byte	0x03, 0x1b
        /*003e*/ 	.short	0x00ff


	//----- nvinfo : EIATTR_NUM_BARRIERS
	.align		4
        /*0040*/ 	.byte	0x02, 0x4c
        /*0042*/ 	.byte	0x01
	.zero		1


	//----- nvinfo : EIATTR_MERCURY_ISA_VERSION
	.align		4
        /*0044*/ 	.byte	0x03, 0x5f
        /*0046*/ 	.short	0x0101


	//----- nvinfo : EIATTR_VRC_CTA_INIT_COUNT
	.align		4
        /*0048*/ 	.byte	0x02, 0x4a
	.zero		1
	.zero		1


	//----- nvinfo : EIATTR_EXIT_INSTR_OFFSETS
	.align		4
        /*004c*/ 	.byte	0x04, 0x1c
        /*004e*/ 	.short	(.L_15 - .L_14)


	//   ....[0]....
.L_14:
        /*0050*/ 	.word	0x00000a50


	//   ....[1]....
        /*0054*/ 	.word	0x00000bf0


	//----- nvinfo : EIATTR_CRS_STACK_SIZE
	.align		4
.L_15:
        /*0058*/ 	.byte	0x04, 0x1e
        /*005a*/ 	.short	(.L_17 - .L_16)
.L_16:
        /*005c*/ 	.word	0x00000000


	//----- nvinfo : EIATTR_CBANK_PARAM_SIZE
	.align		4
.L_17:
        /*0060*/ 	.byte	0x03, 0x19
        /*0062*/ 	.short	0x0014


	//----- nvinfo : EIATTR_PARAM_CBANK
	.align		4
        /*0064*/ 	.byte	0x04, 0x0a
        /*0066*/ 	.short	(.L_19 - .L_18)
	.align		4
.L_18:
        /*0068*/ 	.word	index@(.nv.constant0._Z19game_of_life_kernelPKbPbi)
        /*006c*/ 	.short	0x0380
        /*006e*/ 	.short	0x0014


	//----- nvinfo : EIATTR_SW_WAR
	.align		4
.L_19:
        /*0070*/ 	.byte	0x04, 0x36
        /*0072*/ 	.short	(.L_21 - .L_20)
.L_20:
        /*0074*/ 	.word	0x00000008
.L_21:


//--------------------- .nv.callgraph             --------------------------
	.section	.nv.callgraph,"",@"SHT_CUDA_CALLGRAPH"
	.align	4
	.sectionentsize	8
	.align		4
        /*0000*/ 	.word	0x00000000
	.align		4
        /*0004*/ 	.word	0xffffffff
	.align		4
        /*0008*/ 	.word	0x00000000
	.align		4
        /*000c*/ 	.word	0xfffffffe
	.align		4
        /*0010*/ 	.word	0x00000000
	.align		4
        /*0014*/ 	.word	0xfffffffd
	.align		4
        /*0018*/ 	.word	0x00000000
	.align		4
        /*001c*/ 	.word	0xfffffffc


//--------------------- .text._Z19game_of_life_kernelPKbPbi --------------------------
	.section	.text._Z19game_of_life_kernelPKbPbi,"ax",@progbits
	.align	128
        .global         _Z19game_of_life_kernelPKbPbi
        .type           _Z19game_of_life_kernelPKbPbi,@function
        .size           _Z19game_of_life_kernelPKbPbi,(.L_x_31 - _Z19game_of_life_kernelPKbPbi)
        .other          _Z19game_of_life_kernelPKbPbi,@"STO_CUDA_ENTRY STV_DEFAULT"
_Z19game_of_life_kernelPKbPbi:
.text._Z19game_of_life_kernelPKbPbi:
[----:B------:R-:W-:Y:S01]  /*0000*/  LDC R1, c[0x0][0x37c] ;  /* 0x0000df00ff017b82 */ /* 0x000fe20000000800 */
[----:B------:R-:W0:Y:S01]  /*0010*/  S2R R3, SR_CTAID.X ;  /* 0x0000000000037919 */ /* 0x000e220000002500 */
[----:B------:R-:W1:Y:S01]  /*0020*/  LDCU UR8, c[0x0][0x390] ;  /* 0x00007200ff0877ac */ /* 0x000e620008000800 */
[----:B------:R-:W-:Y:S01]  /*0030*/  PRMT R11, RZ, 0x7610, R11 ;  /* 0x00007610ff0b7816 */ /* 0x000fe2000000000b */
[----:B------:R-:W0:Y:S01]  /*0040*/  S2R R4, SR_TID.X ;  /* 0x0000000000047919 */ /* 0x000e220000002100 */
[----:B------:R-:W2:Y:S01]  /*0050*/  LDCU.64 UR6, c[0x0][0x358] ;  /* 0x00006b00ff0677ac */ /* 0x000ea20008000a00 */
[----:B------:R-:W3:Y:S01]  /*0060*/  S2R R5, SR_TID.Y ;  /* 0x0000000000057919 */ /* 0x000ee20000002200 */
[----:B------:R-:W3:Y:S01]  /*0070*/  S2R R2, SR_CTAID.Y ;  /* 0x0000000000027919 */ /* 0x000ee20000002600 */
[----:B0-----:R-:W-:Y:S02]  /*0080*/  IMAD R0, R3, 0x20, R4 ;  /* 0x0000002003007824 */ /* 0x001fe400078e0204 */
[----:B---3--:R-:W-:-:S05]  /*0090*/  IMAD R3, R2, 0x20, R5 ;  /* 0x0000002002037824 */ /* 0x008fca00078e0205 */
[----:B------:R-:W-:-:S04]  /*00a0*/  VIMNMX R6, PT, PT, R0, R3, !PT ;  /* 0x0000000300067248 */ /* 0x000fc80007fe0100 */
[----:B-1----:R-:W-:-:S13]  /*00b0*/  ISETP.GE.AND P0, PT, R6, UR8, PT ;  /* 0x0000000806007c0c */ /* 0x002fda000bf06270 */
[----:B------:R-:W0:Y:S01]  /*00c0*/  @!P0 LDC.64 R8, c[0x0][0x380] ;  /* 0x0000e000ff088b82 */ /* 0x000e220000000a00 */
[----:B------:R-:W-:-:S05]  /*00d0*/  @!P0 IMAD R2, R3, UR8, R0 ;  /* 0x0000000803028c24 */ /* 0x000fca000f8e0200 */
[----:B0-----:R-:W-:-:S04]  /*00e0*/  @!P0 IADD3 R8, P1, PT, R2, R8, RZ ;  /* 0x0000000802088210 */ /* 0x001fc80007f3e0ff */
[----:B------:R-:W-:-:S05]  /*00f0*/  @!P0 LEA.HI.X.SX32 R9, R2, R9, 0x1, P1 ;  /* 0x0000000902098211 */ /* 0x000fca00008f0eff */
[----:B--2---:R-:W2:Y:S01]  /*0100*/  @!P0 LDG.E.U8.CONSTANT R11, desc[UR6][R8.64] ;  /* 0x00000006080b8981 */ /* 0x004ea2000c1e9100 */
[----:B------:R-:W0:Y:S01]  /*0110*/  S2UR UR5, SR_CgaCtaId ;  /* 0x00000000000579c3 */ /* 0x000e220000008800 */
[----:B------:R-:W-:Y:S01]  /*0120*/  UMOV UR4, 0x400 ;  /* 0x0000040000047882 */ /* 0x000fe20000000000 */
[----:B------:R-:W-:Y:S01]  /*0130*/  ISETP.NE.AND P0, PT, R5, RZ, PT ;  /* 0x000000ff0500720c */ /* 0x000fe20003f05270 */
[----:B------:R-:W-:Y:S01]  /*0140*/  BSSY.RECONVERGENT B0, `(.L_x_0) ;  /* 0x0000028000007945 */ /* 0x000fe20003800200 */
[----:B------:R-:W-:Y:S01]  /*0150*/  ISETP.GE.AND P2, PT, R6, UR8, PT ;  /* 0x0000000806007c0c */ /* 0x000fe2000bf46270 */
[----:B0-----:R-:W-:-:S06]  /*0160*/  ULEA UR4, UR5, UR4, 0x18 ;  /* 0x0000000405047291 */ /* 0x001fcc000f8ec0ff */
[----:B------:R-:W-:-:S04]  /*0170*/  IMAD.U32 R2, RZ, RZ, UR4 ;  /* 0x00000004ff027e24 */ /* 0x000fc8000f8e00ff */
[----:B------:R-:W-:-:S04]  /*0180*/  IMAD R7, R5, 0x22, R2 ;  /* 0x0000002205077824 */ /* 0x000fc800078e0202 */
[----:B------:R-:W-:-:S05]  /*0190*/  IMAD.IADD R2, R7, 0x1, R4 ;  /* 0x0000000107027824 */ /* 0x000fca00078e0204 */
[----:B--2---:R0:W-:Y:S01]  /*01a0*/  STS.U8 [R2+0x23], R11 ;  /* 0x0000230b02007388 */ /* 0x0041e20000000000 */
[----:B------:R-:W-:Y:S05]  /*01b0*/  @P0 BRA `(.L_x_1) ;  /* 0x00000000003c0947 */ /* 0x000fea0003800000 */
[----:B------:R-:W-:Y:S01]  /*01c0*/  ISETP.GE.AND P0, PT, R0, UR8, PT ;  /* 0x0000000800007c0c */ /* 0x000fe2000bf06270 */
[----:B------:R-:W-:Y:S01]  /*01d0*/  BSSY.RECONVERGENT B1, `(.L_x_2) ;  /* 0x000000a000017945 */ /* 0x000fe20003800200 */
[----:B------:R-:W-:Y:S02]  /*01e0*/  PRMT R9, RZ, 0x7610, R9 ;  /* 0x00007610ff097816 */ /* 0x000fe40000000009 */
[----:B------:R-:W-:-:S13]  /*01f0*/  ISETP.EQ.OR P0, PT, R3, RZ, P0 ;  /* 0x000000ff0300720c */ /* 0x000fda0000702670 */
[----:B------:R-:W-:Y:S05]  /*0200*/  @P0 BRA `(.L_x_3) ;  /* 0x0000000000180947 */ /* 0x000fea0003800000 */
[----:B------:R-:W1:Y:S01]  /*0210*/  LDCU.64 UR10, c[0x0][0x380] ;  /* 0x00007000ff0a77ac */ /* 0x000e620008000a00 */
[----:B------:R-:W-:-:S04]  /*0220*/  VIADD R9, R3, 0xffffffff ;  /* 0xffffffff03097836 */ /* 0x000fc80000000000 */
[----:B------:R-:W-:-:S05]  /*0230*/  IMAD R9, R9, UR8, R0 ;  /* 0x0000000809097c24 */ /* 0x000fca000f8e0200 */
[----:B-1----:R-:W-:-:S04]  /*0240*/  IADD3 R8, P0, PT, R9, UR10, RZ ;  /* 0x0000000a09087c10 */ /* 0x002fc8000ff1e0ff */
[----:B------:R-:W-:-:S06]  /*0250*/  LEA.HI.X.SX32 R9, R9, UR11, 0x1, P0 ;  /* 0x0000000b09097c11 */ /* 0x000fcc00080f0eff */
[----:B------:R1:W5:Y:S03]  /*0260*/  LDG.E.U8.CONSTANT R9, desc[UR6][R8.64] ;  /* 0x0000000608097981 */ /* 0x000366000c1e9100 */
.L_x_3:
[----:B------:R-:W-:Y:S05]  /*0270*/  BSYNC.RECONVERGENT B1 ;  /* 0x0000000000017941 */ /* 0x000fea0003800200 */
.L_x_2:
[----:B-----5:R2:W-:Y:S01]  /*0280*/  STS.U8 [R4+UR4+0x1], R9 ;  /* 0x0000010904007988 */ /* 0x0205e20008000004 */
[----:B------:R-:W-:Y:S01]  /*0290*/  PLOP3.LUT P0, PT, PT, PT, PT, 0x8, 0x80 ;  /* 0x000000000080781c */ /* 0x000fe20003f0e170 */
[----:B------:R-:W-:-:S12]  /*02a0*/  BRA `(.L_x_4) ;  /* 0x0000000000447947 */ /* 0x000fd80003800000 */
.L_x_1:
[----:B------:R-:W-:Y:S02]  /*02b0*/  ISETP.NE.AND P1, PT, R5, 0x1f, PT ;  /* 0x0000001f0500780c */ /* 0x000fe40003f25270 */
[----:B------:R-:W-:-:S11]  /*02c0*/  PLOP3.LUT P0, PT, PT, PT, PT, 0x8, 0x80 ;  /* 0x000000000080781c */ /* 0x000fd60003f0e170 */
[----:B------:R-:W-:Y:S05]  /*02d0*/  @P1 BRA `(.L_x_4) ;  /* 0x0000000000381947 */ /* 0x000fea0003800000 */
[----:B------:R-:W-:Y:S01]  /*02e0*/  VIADD R9, R3, 0x1 ;  /* 0x0000000103097836 */ /* 0x000fe20000000000 */
[----:B------:R-:W-:Y:S01]  /*02f0*/  BSSY.RECONVERGENT B1, `(.L_x_5) ;  /* 0x000000a000017945 */ /* 0x000fe20003800200 */
[----:B0-----:R-:W-:-:S03]  /*0300*/  PRMT R11, RZ, 0x7610, R11 ;  /* 0x00007610ff0b7816 */ /* 0x001fc6000000000b */
[----:B------:R-:W-:-:S04]  /*0310*/  VIMNMX R6, PT, PT, R0, R9, !PT ;  /* 0x0000000900067248 */ /* 0x000fc80007fe0100 */
[----:B------:R-:W-:-:S13]  /*0320*/  ISETP.GE.AND P0, PT, R6, UR8, PT ;  /* 0x0000000806007c0c */ /* 0x000fda000bf06270 */
[----:B------:R-:W-:Y:S05]  /*0330*/  @P0 BRA `(.L_x_6) ;  /* 0x0000000000140947 */ /* 0x000fea0003800000 */
[----:B------:R-:W0:Y:S01]  /*0340*/  LDCU.64 UR10, c[0x0][0x380] ;  /* 0x00007000ff0a77ac */ /* 0x000e220008000a00 */
[----:B------:R-:W-:-:S05]  /*0350*/  IMAD R9, R9, UR8, R0 ;  /* 0x0000000809097c24 */ /* 0x000fca000f8e0200 */
[----:B0-----:R-:W-:-:S04]  /*0360*/  IADD3 R8, P0, PT, R9, UR10, RZ ;  /* 0x0000000a09087c10 */ /* 0x001fc8000ff1e0ff */
[----:B------:R-:W-:-:S05]  /*0370*/  LEA.HI.X.SX32 R9, R9, UR11, 0x1, P0 ;  /* 0x0000000b09097c11 */ /* 0x000fca00080f0eff */
[----:B------:R0:W5:Y:S04]  /*0380*/  LDG.E.U8.CONSTANT R11, desc[UR6][R8.64] ;  /* 0x00000006080b7981 */ /* 0x000168000c1e9100 */
.L_x_6:
[----:B------:R-:W-:Y:S05]  /*0390*/  BSYNC.RECONVERGENT B1 ;  /* 0x0000000000017941 */ /* 0x000fea0003800200 */
.L_x_5:
[----:B-----5:R3:W-:Y:S01]  /*03a0*/  STS.U8 [R4+UR4+0x463], R11 ;  /* 0x0004630b04007988 */ /* 0x0207e20008000004 */
[----:B------:R-:W-:-:S13]  /*03b0*/  PLOP3.LUT P0, PT, PT, PT, PT, 0x80, 0x8 ;  /* 0x000000000008781c */ /* 0x000fda0003f0f070 */
.L_x_4:
[----:B------:R-:W-:Y:S05]  /*03c0*/  BSYNC.RECONVERGENT B0 ;  /* 0x0000000000007941 */ /* 0x000fea0003800200 */
.L_x_0:
[----:B------:R-:W-:Y:S01]  /*03d0*/  ISETP.NE.AND P1, PT, R4, RZ, PT ;  /* 0x000000ff0400720c */ /* 0x000fe20003f25270 */
[----:B------:R-:W-:-:S12]  /*03e0*/  BSSY.RECONVERGENT B0, `(.L_x_7) ;  /* 0x0000023000007945 */ /* 0x000fd80003800200 */
[----:B------:R-:W-:Y:S05]  /*03f0*/  @P1 BRA `(.L_x_8) ;  /* 0x00000000003c1947 */ /* 0x000fea0003800000 */
[----:B------:R-:W-:Y:S01]  /*0400*/  ISETP.GE.AND P1, PT, R3, UR8, PT ;  /* 0x0000000803007c0c */ /* 0x000fe2000bf26270 */
[----:B------:R-:W-:Y:S01]  /*0410*/  BSSY.RECONVERGENT B1, `(.L_x_9) ;  /* 0x000000a000017945 */ /* 0x000fe20003800200 */
[----:B01----:R-:W-:Y:S02]  /*0420*/  PRMT R8, RZ, 0x7610, R8 ;  /* 0x00007610ff087816 */ /* 0x003fe40000000008 */
[----:B------:R-:W-:-:S13]  /*0430*/  ISETP.LT.OR P1, PT, R0, 0x1, P1 ;  /* 0x000000010000780c */ /* 0x000fda0000f21670 */
[----:B------:R-:W-:Y:S05]  /*0440*/  @P1 BRA `(.L_x_10) ;  /* 0x0000000000181947 */ /* 0x000fea0003800000 */
[----:B------:R-:W0:Y:S01]  /*0450*/  LDCU.64 UR10, c[0x0][0x380] ;  /* 0x00007000ff0a77ac */ /* 0x000e220008000a00 */
[----:B------:R-:W-:-:S04]  /*0460*/  IMAD R8, R3, UR8, R0 ;  /* 0x0000000803087c24 */ /* 0x000fc8000f8e0200 */
[----:B------:R-:W-:-:S05]  /*0470*/  VIADD R8, R8, 0xffffffff ;  /* 0xffffffff08087836 */ /* 0x000fca0000000000 */
[----:B0-----:R-:W-:-:S05]  /*0480*/  IADD3 R8, P1, PT, R8, UR10, RZ ;  /* 0x0000000a08087c10 */ /* 0x001fca000ff3e0ff */
[----:B--2---:R-:W-:-:S05]  /*0490*/  IMAD.X R9, RZ, RZ, UR11, P1 ;  /* 0x0000000bff097e24 */ /* 0x004fca00088e06ff */
[----:B------:R0:W5:Y:S03]  /*04a0*/  LDG.E.U8.CONSTANT R8, desc[UR6][R8.64] ;  /* 0x0000000608087981 */ /* 0x000166000c1e9100 */
.L_x_10:
[----:B------:R-:W-:Y:S05]  /*04b0*/  BSYNC.RECONVERGENT B1 ;  /* 0x0000000000017941 */ /* 0x000fea0003800200 */
.L_x_9:
[----:B-----5:R1:W-:Y:S01]  /*04c0*/  STS.U8 [R7+0x22], R8 ;  /* 0x0000220807007388 */ /* 0x0203e20000000000 */
[----:B------:R-:W-:Y:S01]  /*04d0*/  PLOP3.LUT P1, PT, PT, PT, PT, 0x8, 0x80 ;  /* 0x000000000080781c */ /* 0x000fe20003f2e170 */
[----:B------:R-:W-:-:S12]  /*04e0*/  BRA `(.L_x_11) ;  /* 0x0000000000487947 */ /* 0x000fd80003800000 */
.L_x_8:
[----:B------:R-:W-:Y:S02]  /*04f0*/  ISETP.NE.AND P3, PT, R4, 0x1f, PT ;  /* 0x0000001f0400780c */ /* 0x000fe40003f65270 */
[----:B------:R-:W-:-:S11]  /*0500*/  PLOP3.LUT P1, PT, PT, PT, PT, 0x8, 0x80 ;  /* 0x000000000080781c */ /* 0x000fd60003f2e170 */
[----:B------:R-:W-:Y:S05]  /*0510*/  @P3 BRA `(.L_x_11) ;  /* 0x00000000003c3947 */ /* 0x000fea0003800000 */
[----:B------:R-:W-:Y:S01]  /*0520*/  VIADDMNMX R6, R0, 0x1, R3, !PT ;  /* 0x0000000100067846 */ /* 0x000fe20007800103 */
[----:B------:R-:W-:Y:S01]  /*0530*/  BSSY.RECONVERGENT B1, `(.L_x_12) ;  /* 0x000000b000017945 */ /* 0x000fe20003800200 */
[----:B01----:R-:W-:Y:S02]  /*0540*/  PRMT R8, RZ, 0x7610, R8 ;  /* 0x00007610ff087816 */ /* 0x003fe40000000008 */
[----:B------:R-:W-:-:S13]  /*0550*/  ISETP.GE.AND P1, PT, R6, UR8, PT ;  /* 0x0000000806007c0c */ /* 0x000fda000bf26270 */
[----:B------:R-:W-:Y:S05]  /*0560*/  @P1 BRA `(.L_x_13) ;  /* 0x00000000001c1947 */ /* 0x000fea0003800000 */
[----:B------:R-:W0:Y:S01]  /*0570*/  LDCU.64 UR10, c[0x0][0x380] ;  /* 0x00007000ff0a77ac */ /* 0x000e220008000a00 */
[----:B--2---:R-:W-:Y:S01]  /*0580*/  IMAD R9, R3, UR8, RZ ;  /* 0x0000000803097c24 */ /* 0x004fe2000f8e02ff */
[----:B---3--:R-:W-:-:S04]  /*0590*/  SHF.R.S32.HI R11, RZ, 0x1f, R0 ;  /* 0x0000001fff0b7819 */ /* 0x008fc80000011400 */
[----:B------:R-:W-:Y:S02]  /*05a0*/  SHF.R.S32.HI R6, RZ, 0x1f, R9 ;  /* 0x0000001fff067819 */ /* 0x000fe40000011409 */
[----:B0-----:R-:W-:-:S04]  /*05b0*/  IADD3 R8, P1, P3, R9, UR10, R0 ;  /* 0x0000000a09087c10 */ /* 0x001fc8000fb3e000 */
[----:B------:R-:W-:-:S05]  /*05c0*/  IADD3.X R9, PT, PT, R6, UR11, R11, P1, P3 ;  /* 0x0000000b06097c10 */ /* 0x000fca0008fe640b */
[----:B------:R0:W5:Y:S04]  /*05d0*/  LDG.E.U8.CONSTANT R8, desc[UR6][R8.64+0x1] ;  /* 0x0000010608087981 */ /* 0x000168000c1e9100 */
.L_x_13:
[----:B------:R-:W-:Y:S05]  /*05e0*/  BSYNC.RECONVERGENT B1 ;  /* 0x0000000000017941 */ /* 0x000fea0003800200 */
.L_x_12:
[----:B-----5:R4:W-:Y:S01]  /*05f0*/  STS.U8 [R7+0x43], R8 ;  /* 0x0000430807007388 */ /* 0x0209e20000000000 */
[----:B------:R-:W-:-:S13]  /*0600*/  PLOP3.LUT P1, PT, PT, PT, PT, 0x80, 0x8 ;  /* 0x000000000008781c */ /* 0x000fda0003f2f070 */
.L_x_11:
[----:B------:R-:W-:Y:S05]  /*0610*/  BSYNC.RECONVERGENT B0 ;  /* 0x0000000000007941 */ /* 0x000fea0003800200 */
.L_x_7:
[----:B------:R-:W5:Y:S01]  /*0620*/  LDCU.64 UR10, c[0x0][0x380] ;  /* 0x00007000ff0a77ac */ /* 0x000f620008000a00 */
[----:B------:R-:W-:Y:S01]  /*0630*/  LOP3.LUT P3, RZ, R4, R5, RZ, 0xfc, !PT ;  /* 0x0000000504ff7212 */ /* 0x000fe2000786fcff */
[----:B-1--4-:R-:W-:Y:S01]  /*0640*/  VIADD R7, R3, 0xffffffff ;  /* 0xffffffff03077836 */ /* 0x012fe20000000000 */
[----:B0-2---:R-:W-:Y:S01]  /*0650*/  SHF.R.S32.HI R9, RZ, 0x1f, R0 ;  /* 0x0000001fff097819 */ /* 0x005fe20000011400 */
[----:B------:R-:W-:Y:S02]  /*0660*/  BSSY.RECONVERGENT B0, `(.L_x_14) ;  /* 0x000000e000007945 */ /* 0x000fe40003800200 */
[----:B------:R-:W-:-:S05]  /*0670*/  IMAD R7, R7, UR8, RZ ;  /* 0x0000000807077c24 */ /* 0x000fca000f8e02ff */
[--C-:B------:R-:W-:Y:S02]  /*0680*/  SHF.R.S32.HI R8, RZ, 0x1f, R7.reuse ;  /* 0x0000001fff087819 */ /* 0x100fe40000011407 */
[----:B-----5:R-:W-:-:S04]  /*0690*/  IADD3 R6, P4, P5, R0, UR10, R7 ;  /* 0x0000000a00067c10 */ /* 0x020fc8000fd9e007 */
[----:B------:R-:W-:Y:S01]  /*06a0*/  IADD3.X R7, PT, PT, R9, UR11, R8, P4, P5 ;  /* 0x0000000b09077c10 */ /* 0x000fe2000a7ea408 */
[----:B------:R-:W-:Y:S08]  /*06b0*/  @P3 BRA `(.L_x_15) ;  /* 0x0000000000203947 */ /* 0x000ff00003800000 */
[----:B------:R-:W-:Y:S01]  /*06c0*/  ISETP.NE.AND P3, PT, R3, RZ, PT ;  /* 0x000000ff0300720c */ /* 0x000fe20003f65270 */
[----:B------:R-:W-:Y:S01]  /*06d0*/  BSSY.RECONVERGENT B1, `(.L_x_16) ;  /* 0x0000005000017945 */ /* 0x000fe20003800200 */
[----:B------:R-:W-:Y:S02]  /*06e0*/  PRMT R8, RZ, 0x7610, R8 ;  /* 0x00007610ff087816 */ /* 0x000fe40000000008 */
[----:B------:R-:W-:-:S13]  /*06f0*/  ISETP.LT.OR P3, PT, R0, 0x1, !P3 ;  /* 0x000000010000780c */ /* 0x000fda0005f61670 */
[----:B------:R-:W-:Y:S05]  /*0700*/  @P3 BRA `(.L_x_17) ;  /* 0x0000000000043947 */ /* 0x000fea0003800000 */
[----:B------:R0:W5:Y:S02]  /*0710*/  LDG.E.U8.CONSTANT R8, desc[UR6][R6.64+-0x1] ;  /* 0xffffff0606087981 */ /* 0x000164000c1e9100 */
.L_x_17:
[----:B------:R-:W-:Y:S05]  /*0720*/  BSYNC.RECONVERGENT B1 ;  /* 0x0000000000017941 */ /* 0x000fea0003800200 */
.L_x_16:
[----:B-----5:R1:W-:Y:S02]  /*0730*/  STS.U8 [UR4], R8 ;  /* 0x00000008ff007988 */ /* 0x0203e40008000004 */
.L_x_15:
[----:B------:R-:W-:Y:S05]  /*0740*/  BSYNC.RECONVERGENT B0 ;  /* 0x0000000000007941 */ /* 0x000fea0003800200 */
.L_x_14:
[----:B------:R-:W-:Y:S01]  /*0750*/  ISETP.NE.OR P3, PT, R5, RZ, !P1 ;  /* 0x000000ff0500720c */ /* 0x000fe20004f65670 */
[----:B------:R-:W-:-:S12]  /*0760*/  BSSY.RECONVERGENT B0, `(.L_x_18) ;  /* 0x000000b000007945 */ /* 0x000fd80003800200 */
[----:B------:R-:W-:Y:S05]  /*0770*/  @P3 BRA `(.L_x_19) ;  /* 0x0000000000243947 */ /* 0x000fea0003800000 */
[----:B------:R-:W-:Y:S01]  /*0780*/  VIADD R5, R0, 0x1 ;  /* 0x0000000100057836 */ /* 0x000fe20000000000 */
[----:B------:R-:W-:Y:S01]  /*0790*/  ISETP.NE.AND P3, PT, R3, RZ, PT ;  /* 0x000000ff0300720c */ /* 0x000fe20003f65270 */
[----:B------:R-:W-:Y:S03]  /*07a0*/  BSSY.RECONVERGENT B1, `(.L_x_20) ;  /* 0x0000005000017945 */ /* 0x000fe60003800200 */
[----:B------:R-:W-:Y:S02]  /*07b0*/  ISETP.GE.OR P3, PT, R5, UR8, !P3 ;  /* 0x0000000805007c0c */ /* 0x000fe4000df66670 */
[----:B------:R-:W-:-:S11]  /*07c0*/  PRMT R5, RZ, 0x7610, R5 ;  /* 0x00007610ff057816 */ /* 0x000fd60000000005 */
[----:B------:R-:W-:Y:S05]  /*07d0*/  @P3 BRA `(.L_x_21) ;  /* 0x0000000000043947 */ /* 0x000fea0003800000 */
[----:B------:R2:W5:Y:S02]  /*07e0*/  LDG.E.U8.CONSTANT R5, desc[UR6][R6.64+0x1] ;  /* 0x0000010606057981 */ /* 0x000564000c1e9100 */
.L_x_21:
[----:B------:R-:W-:Y:S05]  /*07f0*/  BSYNC.RECONVERGENT B1 ;  /* 0x0000000000017941 */ /* 0x000fea0003800200 */
.L_x_20:
[----:B-----5:R4:W-:Y:S02]  /*0800*/  STS.U8 [UR4+0x21], R5 ;  /* 0x00002105ff007988 */ /* 0x0209e40008000004 */
.L_x_19:
[----:B------:R-:W-:Y:S05]  /*0810*/  BSYNC.RECONVERGENT B0 ;  /* 0x0000000000007941 */ /* 0x000fea0003800200 */
.L_x_18:
[----:B------:R-:W-:Y:S01]  /*0820*/  ISETP.NE.OR P3, PT, R4, RZ, !P0 ;  /* 0x000000ff0400720c */ /* 0x000fe20004765670 */
[----:B------:R-:W-:-:S12]  /*0830*/  BSSY.RECONVERGENT B0, `(.L_x_22) ;  /* 0x000000f000007945 */ /* 0x000fd80003800200 */
[----:B------:R-:W-:Y:S05]  /*0840*/  @P3 BRA `(.L_x_23) ;  /* 0x0000000000343947 */ /* 0x000fea0003800000 */
[----:B----4-:R-:W-:Y:S01]  /*0850*/  VIADD R5, R3, 0x1 ;  /* 0x0000000103057836 */ /* 0x010fe20000000000 */
[----:B------:R-:W-:Y:S01]  /*0860*/  BSSY.RECONVERGENT B1, `(.L_x_24) ;  /* 0x000000a000017945 */ /* 0x000fe20003800200 */
[----:B---3--:R-:W-:-:S03]  /*0870*/  PRMT R4, RZ, 0x7610, R4 ;  /* 0x00007610ff047816 */ /* 0x008fc60000000004 */
[----:B------:R-:W-:-:S04]  /*0880*/  ISETP.GE.AND P3, PT, R5, UR8, PT ;  /* 0x0000000805007c0c */ /* 0x000fc8000bf66270 */
[----:B------:R-:W-:-:S13]  /*0890*/  ISETP.LT.OR P3, PT, R0, 0x1, P3 ;  /* 0x000000010000780c */ /* 0x000fda0001f61670 */
[----:B------:R-:W-:Y:S05]  /*08a0*/  @P3 BRA `(.L_x_25) ;  /* 0x0000000000143947 */ /* 0x000fea0003800000 */
[----:B------:R-:W-:-:S04]  /*08b0*/  IMAD R4, R5, UR8, R0 ;  /* 0x0000000805047c24 */ /* 0x000fc8000f8e0200 */
[----:B------:R-:W-:-:S05]  /*08c0*/  VIADD R4, R4, 0xffffffff ;  /* 0xffffffff04047836 */ /* 0x000fca0000000000 */
[----:B------:R-:W-:-:S05]  /*08d0*/  IADD3 R4, P3, PT, R4, UR10, RZ ;  /* 0x0000000a04047c10 */ /* 0x000fca000ff7e0ff */
[----:B------:R-:W-:-:S05]  /*08e0*/  IMAD.X R5, RZ, RZ, UR11, P3 ;  /* 0x0000000bff057e24 */ /* 0x000fca00098e06ff */
[----:B------:R3:W5:Y:S03]  /*08f0*/  LDG.E.U8.CONSTANT R4, desc[UR6][R4.64] ;  /* 0x0000000604047981 */ /* 0x000766000c1e9100 */
.L_x_25:
[----:B------:R-:W-:Y:S05]  /*0900*/  BSYNC.RECONVERGENT B1 ;  /* 0x0000000000017941 */ /* 0x000fea0003800200 */
.L_x_24:
[----:B-----5:R4:W-:Y:S02]  /*0910*/  STS.U8 [UR4+0x462], R4 ;  /* 0x00046204ff007988 */ /* 0x0209e40008000004 */
.L_x_23:
[----:B------:R-:W-:Y:S05]  /*0920*/  BSYNC.RECONVERGENT B0 ;  /* 0x0000000000007941 */ /* 0x000fea0003800200 */
.L_x_22:
[----:B------:R-:W-:Y:S01]  /*0930*/  PLOP3.LUT P0, PT, P0, P1, PT, 0x80, 0x8 ;  /* 0x000000000008781c */ /* 0x000fe20000703070 */
[----:B------:R-:W-:-:S12]  /*0940*/  BSSY.RECONVERGENT B0, `(.L_x_26) ;  /* 0x000000f000007945 */ /* 0x000fd80003800200 */
[----:B------:R-:W-:Y:S05]  /*0950*/  @!P0 BRA `(.L_x_27) ;  /* 0x0000000000348947 */ /* 0x000fea0003800000 */
[----:B---34-:R-:W-:Y:S01]  /*0960*/  VIADD R5, R3, 0x1 ;  /* 0x0000000103057836 */ /* 0x018fe20000000000 */
[----:B------:R-:W-:Y:S04]  /*0970*/  BSSY.RECONVERGENT B1, `(.L_x_28) ;  /* 0x000000a000017945 */ /* 0x000fe80003800200 */
[----:B------:R-:W-:-:S04]  /*0980*/  VIADDMNMX R4, R0, 0x1, R5, !PT ;  /* 0x0000000100047846 */ /* 0x000fc80007800105 */
[----:B------:R-:W-:Y:S02]  /*0990*/  ISETP.GE.AND P0, PT, R4, UR8, PT ;  /* 0x0000000804007c0c */ /* 0x000fe4000bf06270 */
[----:B------:R-:W-:-:S11]  /*09a0*/  PRMT R4, RZ, 0x7610, R4 ;  /* 0x00007610ff047816 */ /* 0x000fd60000000004 */
[----:B------:R-:W-:Y:S05]  /*09b0*/  @P0 BRA `(.L_x_29) ;  /* 0x0000000000140947 */ /* 0x000fea0003800000 */
[----:B------:R-:W-:-:S05]  /*09c0*/  IMAD R5, R5, UR8, RZ ;  /* 0x0000000805057c24 */ /* 0x000fca000f8e02ff */
[----:B0-2---:R-:W-:Y:S02]  /*09d0*/  SHF.R.S32.HI R6, RZ, 0x1f, R5 ;  /* 0x0000001fff067819 */ /* 0x005fe40000011405 */
[----:B------:R-:W-:-:S04]  /*09e0*/  IADD3 R4, P0, P1, R5, UR10, R0 ;  /* 0x0000000a05047c10 */ /* 0x000fc8000f91e000 */
[----:B------:R-:W-:-:S05]  /*09f0*/  IADD3.X R5, PT, PT, R6, UR11, R9, P0, P1 ;  /* 0x0000000b06057c10 */ /* 0x000fca00087e2409 */
[----:B------:R3:W5:Y:S04]  /*0a00*/  LDG.E.U8.CONSTANT R4, desc[UR6][R4.64+0x1] ;  /* 0x0000010604047981 */ /* 0x000768000c1e9100 */
.L_x_29:
[----:B------:R-:W-:Y:S05]  /*0a10*/  BSYNC.RECONVERGENT B1 ;  /* 0x0000000000017941 */ /* 0x000fea0003800200 */
.L_x_28:
[----:B-----5:R4:W-:Y:S02]  /*0a20*/  STS.U8 [UR4+0x483], R4 ;  /* 0x00048304ff007988 */ /* 0x0209e40008000004 */
.L_x_27:
[----:B------:R-:W-:Y:S05]  /*0a30*/  BSYNC.RECONVERGENT B0 ;  /* 0x0000000000007941 */ /* 0x000fea0003800200 */
.L_x_26:
[----:B------:R-:W-:Y:S06]  /*0a40*/  BAR.SYNC.DEFER_BLOCKING 0x0 ;  /* 0x0000000000007b1d */ /* 0x000fec0000010000 */
[----:B------:R-:W-:Y:S05]  /*0a50*/  @P2 EXIT ;  /* 0x000000000000294d */ /* 0x000fea0003800000 */
[----:B---34-:R-:W-:Y:S01]  /*0a60*/  LDS.S8 R4, [R2] ;  /* 0x0000000002047984 */ /* 0x018fe20000000200 */
[----:B------:R-:W3:Y:S01]  /*0a70*/  LDCU.64 UR4, c[0x0][0x388] ;  /* 0x00007100ff0477ac */ /* 0x000ee20008000a00 */
[----:B------:R-:W-:Y:S02]  /*0a80*/  IMAD R3, R3, UR8, R0 ;  /* 0x0000000803037c24 */ /* 0x000fe4000f8e0200 */
[----:B------:R-:W-:Y:S04]  /*0a90*/  LDS.S8 R5, [R2+0x1] ;  /* 0x0000010002057984 */ /* 0x000fe80000000200 */
[----:B0-2---:R-:W0:Y:S04]  /*0aa0*/  LDS.S8 R6, [R2+0x2] ;  /* 0x0000020002067984 */ /* 0x005e280000000200 */
[----:B------:R-:W-:Y:S04]  /*0ab0*/  LDS.S8 R7, [R2+0x22] ;  /* 0x0000220002077984 */ /* 0x000fe80000000200 */
[----:B-1----:R-:W1:Y:S04]  /*0ac0*/  LDS.S8 R8, [R2+0x24] ;  /* 0x0000240002087984 */ /* 0x002e680000000200 */
[----:B------:R-:W-:Y:S04]  /*0ad0*/  LDS.S8 R9, [R2+0x44] ;  /* 0x0000440002097984 */ /* 0x000fe80000000200 */
[----:B------:R-:W2:Y:S04]  /*0ae0*/  LDS.S8 R10, [R2+0x45] ;  /* 0x00004500020a7984 */ /* 0x000ea80000000200 */
[----:B------:R-:W4:Y:S04]  /*0af0*/  LDS.U8 R12, [R2+0x23] ;  /* 0x00002300020c7984 */ /* 0x000f280000000000 */
[----:B------:R-:W5:Y:S01]  /*0b00*/  LDS.S8 R11, [R2+0x46] ;  /* 0x00004600020b7984 */ /* 0x000f620000000200 */
[----:B0-----:R-:W-:-:S04]  /*0b10*/  IADD3 R4, PT, PT, R6, R5, R4 ;  /* 0x0000000506047210 */ /* 0x001fc80007ffe004 */
[----:B-1----:R-:W-:-:S04]  /*0b20*/  IADD3 R4, PT, PT, R8, R4, R7 ;  /* 0x0000000408047210 */ /* 0x002fc80007ffe007 */
[----:B--2---:R-:W-:Y:S02]  /*0b30*/  IADD3 R4, PT, PT, R10, R4, R9 ;  /* 0x000000040a047210 */ /* 0x004fe40007ffe009 */
[----:B----4-:R-:W-:-:S03]  /*0b40*/  ISETP.NE.AND P0, PT, R12, RZ, PT ;  /* 0x000000ff0c00720c */ /* 0x010fc60003f05270 */
[----:B-----5:R-:W-:-:S05]  /*0b50*/  IMAD.IADD R4, R4, 0x1, R11 ;  /* 0x0000000104047824 */ /* 0x020fca00078e020b */
[C---:B------:R-:W-:Y:S02]  /*0b60*/  LOP3.LUT R5, R4.reuse, 0xfffffffe, RZ, 0xc0, !PT ;  /* 0xfffffffe04057812 */ /* 0x040fe400078ec0ff */
[----:B------:R-:W-:Y:S02]  /*0b70*/  ISETP.NE.AND P2, PT, R4, 0x3, PT ;  /* 0x000000030400780c */ /* 0x000fe40003f45270 */
[----:B------:R-:W-:Y:S02]  /*0b80*/  ISETP.NE.AND P1, PT, R5, 0x2, PT ;  /* 0x000000020500780c */ /* 0x000fe40003f25270 */
[----:B------:R-:W-:Y:S02]  /*0b90*/  SEL R0, RZ, 0xffffffff, P2 ;  /* 0xffffffffff007807 */ /* 0x000fe40001000000 */
[----:B---3--:R-:W-:Y:S02]  /*0ba0*/  IADD3 R2, P2, PT, R3, UR4, RZ ;  /* 0x0000000403027c10 */ /* 0x008fe4000ff5e0ff */
[----:B------:R-:W-:-:S02]  /*0bb0*/  @P0 SEL R0, RZ, 0xffffffff, P1 ;  /* 0xffffffffff000807 */ /* 0x000fc40000800000 */
[----:B------:R-:W-:Y:S02]  /*0bc0*/  LEA.HI.X.SX32 R3, R3, UR5, 0x1, P2 ;  /* 0x0000000503037c11 */ /* 0x000fe400090f0eff */
[----:B------:R-:W-:-:S05]  /*0bd0*/  LOP3.LUT R5, R0, 0x1, RZ, 0xc0, !PT ;  /* 0x0000000100057812 */ /* 0x000fca00078ec0ff */
[----:B------:R-:W-:Y:S01]  /*0be0*/  STG.E.U8 desc[UR6][R2.64], R5 ;  /* 0x0000000502007986 */ /* 0x000fe2000c101106 */
[----:B------:R-:W-:Y:S05]  /*0bf0*/  EXIT ;  /* 0x000000000000794d */ /* 0x000fea0003800000 */
.L_x_30:
[----:B------:R-:W-:-:S00]  /*0c00*/  BRA `(.L_x_30) ;  /* 0xfffffffc00fc7947 */ /* 0x000fc0000383ffff */
[----:B------:R-:W-:-:S00]  /*0c10*/  NOP ;  /* 0x0000000000007918 */ /* 0x000fc00000000000 */
        /* <DEDUP_REMOVED lines=14> */
.L_x_31:


//--------------------- .nv.shared._Z19game_of_life_kernelPKbPbi --------------------------
	.section	.nv.shared._Z19game_of_life_kernelPKbPbi,"aw",@nobits
	.sectionflags	@""
.nv.shared._Z19game_of_life_kernelPKbPbi:
	.zero		2180


//--------------------- .nv.shared.reserved.0     --------------------------
	.section	.nv.shared.reserved.0,"aw",@nobits
	.weak		__nv_reservedSMEM_offset_0_alias
	.size		__nv_reservedSMEM_offset_0_alias, 0, 64
	.other		__nv_reservedSMEM_offset_0_alias,@"STO_CUDA_RESERVED_SHARED STV_DEFAULT"
__nv_reservedSMEM_offset_0_alias:
	.zero		0
	.zero		64


//--------------------- .nv.constant0._Z19game_of_life_kernelPKbPbi --------------------------
	.section	.nv.constant0._Z19game_of_life_kernelPKbPbi,"a",@progbits
	.sectionflags	@""
	.align	4
.nv.constant0._Z19game_of_life_kernelPKbPbi:
	.zero		916


//--------------------- SYMBOLS --------------------------

	.type		.nv.reservedSmem.offset0,@object
	.size		.nv.reservedSmem.offset0,0x4
	.type		.nv.reservedSmem.cap,@object
	.size		.nv.reservedSmem.cap,0x4
